//
// Generated by NVIDIA NVVM Compiler
//
// Compiler Build ID: CL-36424714
// Cuda compilation tools, release 13.0, V13.0.88
// Based on NVVM 20.0.0
//

.version 9.0
.target sm_100
.address_size 64

	// .globl	_Z10dotproductv

.visible .entry _Z10dotproductv()
{


	ret;

}


// ===== COMPILED SASS (sm_100) =====

	.target	sm_100

	.elftype	@"ET_EXEC"


//--------------------- .note.nv.tkinfo           --------------------------
	.section	.note.nv.tkinfo,"",@"SHT_NOTE"
	.sectionflags	@"SHF_NOTE_NV_TKINFO"
	.tkinfo
        /*0018*/ 	.word	0x00000002
        /*0030*/ 	.string	""
        /*0030*/ 	.string	"ptxas"
        /*0030*/ 	.string	"Cuda compilation tools, release 13.0, V13.0.88"
        /*0030*/ 	.string	"Build cuda_13.0.r13.0/compiler.36424714_0"
        /*0030*/ 	.string	"-arch sm_100 -m 64 "



//--------------------- .note.nv.cuinfo           --------------------------
	.section	.note.nv.cuinfo,"",@"SHT_NOTE"
	.sectionflags	@"SHF_NOTE_NV_CUINFO"
        /*0018*/ 	.short	0x0002
        /*001a*/ 	.short	0x0064
        /*001c*/ 	.short	0x0082
	.zero		2


//--------------------- .nv.info                  --------------------------
	.section	.nv.info,"",@"SHT_CUDA_INFO"
	.align	4


	//----- nvinfo : EIATTR_REGCOUNT
	.align		4
        /*0000*/ 	.byte	0x04, 0x2f
        /*0002*/ 	.short	(.L_1 - .L_0)
	.align		4
.L_0:
        /*0004*/ 	.word	index@(_Z10dotproductv)
        /*0008*/ 	.word	0x00000004


	//----- nvinfo : EIATTR_FRAME_SIZE
	.align		4
.L_1:
        /*000c*/ 	.byte	0x04, 0x11
        /*000e*/ 	.short	(.L_3 - .L_2)
	.align		4
.L_2:
        /*0010*/ 	.word	index@(_Z10dotproductv)
        /*0014*/ 	.word	0x00000000


	//----- nvinfo : EIATTR_MIN_STACK_SIZE
	.align		4
.L_3:
        /*0018*/ 	.byte	0x04, 0x12
        /*001a*/ 	.short	(.L_5 - .L_4)
	.align		4
.L_4:
        /*001c*/ 	.word	index@(_Z10dotproductv)
        /*0020*/ 	.word	0x00000000
.L_5:


//--------------------- .nv.compat                --------------------------
	.section	.nv.compat,"",@"SHT_CUDA_COMPAT_INFO"
	.align	4
        /*0000*/ 	.byte	0x02, 0x09, 0x00, 0x00, 0x02, 0x02, 0x01, 0x00, 0x02, 0x05, 0x05, 0x00, 0x03, 0x07, 0x01, 0x01
        /*0010*/ 	.byte	0x02, 0x03, 0x00, 0x00, 0x02, 0x06, 0x01, 0x00, 0x04, 0x0b, 0x08, 0x00, 0x09, 0x00, 0x00, 0x00
        /*0020*/ 	.byte	0x00, 0x00, 0x00, 0x00


//--------------------- .nv.info._Z10dotproductv  --------------------------
	.section	.nv.info._Z10dotproductv,"",@"SHT_CUDA_INFO"
	.sectionflags	@""
	.align	4


	//----- nvinfo : EIATTR_CUDA_API_VERSION
	.align		4
        /*0000*/ 	.byte	0x04, 0x37
        /*0002*/ 	.short	(.L_7 - .L_6)
.L_6:
        /*0004*/ 	.word	0x00000082


	//----- nvinfo : EIATTR_SPARSE_MMA_MASK
	.align		4
.L_7:
        /*0008*/ 	.byte	0x03, 0x50
        /*000a*/ 	.short	0x0000


	//----- nvinfo : EIATTR_MAXREG_COUNT
	.align		4
        /*000c*/ 	.byte	0x03, 0x1b
        /*000e*/ 	.short	0x00ff


	//----- nvinfo : EIATTR_MERCURY_ISA_VERSION
	.align		4
        /*0010*/ 	.byte	0x03, 0x5f
        /*0012*/ 	.short	0x0101


	//----- nvinfo : EIATTR_VRC_CTA_INIT_COUNT
	.align		4
        /*0014*/ 	.byte	0x02, 0x4a
	.zero		1
	.zero		1


	//----- nvinfo : EIATTR_EXIT_INSTR_OFFSETS
	.align		4
        /*0018*/ 	.byte	0x04, 0x1c
        /*001a*/ 	.short	(.L_9 - .L_8)


	//   ....[0]....
.L_8:
        /*001c*/ 	.word	0x00000010


	//----- nvinfo : EIATTR_SW_WAR
	.align		4
.L_9:
        /*0020*/ 	.byte	0x04, 0x36
        /*0022*/ 	.short	(.L_11 - .L_10)
.L_10:
        /*0024*/ 	.word	0x00000008
.L_11:


//--------------------- .nv.callgraph             --------------------------
	.section	.nv.callgraph,"",@"SHT_CUDA_CALLGRAPH"
	.align	4
	.sectionentsize	8
	.align		4
        /*0000*/ 	.word	0x00000000
	.align		4
        /*0004*/ 	.word	0xffffffff
	.align		4
        /*0008*/ 	.word	0x00000000
	.align		4
        /*000c*/ 	.word	0xfffffffe
	.align		4
        /*0010*/ 	.word	0x00000000
	.align		4
        /*0014*/ 	.word	0xfffffffd
	.align		4
        /*0018*/ 	.word	0x00000000
	.align		4
        /*001c*/ 	.word	0xfffffffc


//--------------------- .text._Z10dotproductv     --------------------------
	.section	.text._Z10dotproductv,"ax",@progbits
	.align	128
        .global         _Z10dotproductv
        .type           _Z10dotproductv,@function
        .size           _Z10dotproductv,(.L_x_1 - _Z10dotproductv)
        .other          _Z10dotproductv,@"STO_CUDA_ENTRY STV_DEFAULT"
_Z10dotproductv:
.text._Z10dotproductv:
[----:B------:R-:W-:Y:S01]  /*0000*/  LDC R1, c[0x0][0x37c] ;  /* 0x0000df00ff017b82 */ /* 0x000fe20000000800 */
[----:B------:R-:W-:Y:S05]  /*0010*/  EXIT ;  /* 0x000000000000794d */ /* 0x000fea0003800000 */
.L_x_0:
[----:B------:R-:W-:-:S00]  /*0020*/  BRA `(.L_x_0) ;  /* 0xfffffffc00fc7947 */ /* 0x000fc0000383ffff */
[----:B------:R-:W-:-:S00]  /*0030*/  NOP ;  /* 0x0000000000007918 */ /* 0x000fc00000000000 */
        /* <DEDUP_REMOVED lines=12> */
.L_x_1:


//--------------------- .nv.shared.reserved.0     --------------------------
	.section	.nv.shared.reserved.0,"aw",@nobits
	.weak		__nv_reservedSMEM_offset_0_alias
	.size		__nv_reservedSMEM_offset_0_alias, 0, 64
	.other		__nv_reservedSMEM_offset_0_alias,@"STO_CUDA_RESERVED_SHARED STV_DEFAULT"
__nv_reservedSMEM_offset_0_alias:
	.zero		0
	.zero		64


//--------------------- .nv.constant0._Z10dotproductv --------------------------
	.section	.nv.constant0._Z10dotproductv,"a",@progbits
	.sectionflags	@""
	.align	4
.nv.constant0._Z10dotproductv:
	.zero		896


//--------------------- SYMBOLS --------------------------

	.type		.nv.reservedSmem.offset0,@object
	.size		.nv.reservedSmem.offset0,0x4
